//
// Generated by NVIDIA NVVM Compiler
//
// Compiler Build ID: CL-36424714
// Cuda compilation tools, release 13.0, V13.0.88
// Based on NVVM 20.0.0
//

.version 9.0
.target sm_100
.address_size 64

	// .globl	_Z13sumArrayOnGPUPfS_S_

.visible .entry _Z13sumArrayOnGPUPfS_S_(
	.param .u64 .ptr .align 1 _Z13sumArrayOnGPUPfS_S__param_0,
	.param .u64 .ptr .align 1 _Z13sumArrayOnGPUPfS_S__param_1,
	.param .u64 .ptr .align 1 _Z13sumArrayOnGPUPfS_S__param_2
)
{
	.reg .b32 	%r<2>;
	.reg .b32 	%f<4>;
	.reg .b64 	%rd<11>;

	ld.param.u64 	%rd1, [_Z13sumArrayOnGPUPfS_S__param_0];
	ld.param.u64 	%rd2, [_Z13sumArrayOnGPUPfS_S__param_1];
	ld.param.u64 	%rd3, [_Z13sumArrayOnGPUPfS_S__param_2];
	cvta.to.global.u64 	%rd4, %rd3;
	cvta.to.global.u64 	%rd5, %rd2;
	cvta.to.global.u64 	%rd6, %rd1;
	mov.u32 	%r1, %tid.x;
	mul.wide.u32 	%rd7, %r1, 4;
	add.s64 	%rd8, %rd6, %rd7;
	ld.global.f32 	%f1, [%rd8];
	add.s64 	%rd9, %rd5, %rd7;
	ld.global.f32 	%f2, [%rd9];
	add.f32 	%f3, %f1, %f2;
	add.s64 	%rd10, %rd4, %rd7;
	st.global.f32 	[%rd10], %f3;
	ret;

}
	// .globl	_Z16gensumArrayOnGPUPfS_S_i
.visible .entry _Z16gensumArrayOnGPUPfS_S_i(
	.param .u64 .ptr .align 1 _Z16gensumArrayOnGPUPfS_S_i_param_0,
	.param .u64 .ptr .align 1 _Z16gensumArrayOnGPUPfS_S_i_param_1,
	.param .u64 .ptr .align 1 _Z16gensumArrayOnGPUPfS_S_i_param_2,
	.param .u32 _Z16gensumArrayOnGPUPfS_S_i_param_3
)
{
	.reg .pred 	%p<2>;
	.reg .b32 	%r<6>;
	.reg .b32 	%f<4>;
	.reg .b64 	%rd<11>;

	ld.param.u64 	%rd1, [_Z16gensumArrayOnGPUPfS_S_i_param_0];
	ld.param.u64 	%rd2, [_Z16gensumArrayOnGPUPfS_S_i_param_1];
	ld.param.u64 	%rd3, [_Z16gensumArrayOnGPUPfS_S_i_param_2];
	ld.param.u32 	%r2, [_Z16gensumArrayOnGPUPfS_S_i_param_3];
	mov.u32 	%r3, %ctaid.x;
	mov.u32 	%r4, %ntid.x;
	mov.u32 	%r5, %tid.x;
	mad.lo.s32 	%r1, %r3, %r4, %r5;
	setp.ge.s32 	%p1, %r1, %r2;
	@%p1 bra 	$L__BB1_2;
	cvta.to.global.u64 	%rd4, %rd1;
	cvta.to.global.u64 	%rd5, %rd2;
	cvta.to.global.u64 	%rd6, %rd3;
	mul.wide.s32 	%rd7, %r1, 4;
	add.s64 	%rd8, %rd4, %rd7;
	ld.global.f32 	%f1, [%rd8];
	add.s64 	%rd9, %rd5, %rd7;
	ld.global.f32 	%f2, [%rd9];
	add.f32 	%f3, %f1, %f2;
	add.s64 	%rd10, %rd6, %rd7;
	st.global.f32 	[%rd10], %f3;
$L__BB1_2:
	ret;

}


// ===== COMPILED SASS (sm_100) =====

	.target	sm_100

	.elftype	@"ET_EXEC"


//--------------------- .note.nv.tkinfo           --------------------------
	.section	.note.nv.tkinfo,"",@"SHT_NOTE"
	.sectionflags	@"SHF_NOTE_NV_TKINFO"
	.tkinfo
        /*0018*/ 	.word	0x00000002
        /*0030*/ 	.string	""
        /*0030*/ 	.string	"ptxas"
        /*0030*/ 	.string	"Cuda compilation tools, release 13.0, V13.0.88"
        /*0030*/ 	.string	"Build cuda_13.0.r13.0/compiler.36424714_0"
        /*0030*/ 	.string	"-arch sm_100 -m 64 "



//--------------------- .note.nv.cuinfo           --------------------------
	.section	.note.nv.cuinfo,"",@"SHT_NOTE"
	.sectionflags	@"SHF_NOTE_NV_CUINFO"
        /*0018*/ 	.short	0x0002
        /*001a*/ 	.short	0x0064
        /*001c*/ 	.short	0x0082
	.zero		2


//--------------------- .nv.info                  --------------------------
	.section	.nv.info,"",@"SHT_CUDA_INFO"
	.align	4


	//----- nvinfo : EIATTR_REGCOUNT
	.align		4
        /*0000*/ 	.byte	0x04, 0x2f
        /*0002*/ 	.short	(.L_1 - .L_0)
	.align		4
.L_0:
        /*0004*/ 	.word	index@(_Z13sumArrayOnGPUPfS_S_)
        /*0008*/ 	.word	0x0000000c


	//----- nvinfo : EIATTR_FRAME_SIZE
	.align		4
.L_1:
        /*000c*/ 	.byte	0x04, 0x11
        /*000e*/ 	.short	(.L_3 - .L_2)
	.align		4
.L_2:
        /*0010*/ 	.word	index@(_Z13sumArrayOnGPUPfS_S_)
        /*0014*/ 	.word	0x00000000


	//----- nvinfo : EIATTR_REGCOUNT
	.align		4
.L_3:
        /*0018*/ 	.byte	0x04, 0x2f
        /*001a*/ 	.short	(.L_5 - .L_4)
	.align		4
.L_4:
        /*001c*/ 	.word	index@(_Z16gensumArrayOnGPUPfS_S_i)
        /*0020*/ 	.word	0x0000000c


	//----- nvinfo : EIATTR_FRAME_SIZE
	.align		4
.L_5:
        /*0024*/ 	.byte	0x04, 0x11
        /*0026*/ 	.short	(.L_7 - .L_6)
	.align		4
.L_6:
        /*0028*/ 	.word	index@(_Z16gensumArrayOnGPUPfS_S_i)
        /*002c*/ 	.word	0x00000000


	//----- nvinfo : EIATTR_MIN_STACK_SIZE
	.align		4
.L_7:
        /*0030*/ 	.byte	0x04, 0x12
        /*0032*/ 	.short	(.L_9 - .L_8)
	.align		4
.L_8:
        /*0034*/ 	.word	index@(_Z16gensumArrayOnGPUPfS_S_i)
        /*0038*/ 	.word	0x00000000


	//----- nvinfo : EIATTR_MIN_STACK_SIZE
	.align		4
.L_9:
        /*003c*/ 	.byte	0x04, 0x12
        /*003e*/ 	.short	(.L_11 - .L_10)
	.align		4
.L_10:
        /*0040*/ 	.word	index@(_Z13sumArrayOnGPUPfS_S_)
        /*0044*/ 	.word	0x00000000
.L_11:


//--------------------- .nv.compat                --------------------------
	.section	.nv.compat,"",@"SHT_CUDA_COMPAT_INFO"
	.align	4
        /*0000*/ 	.byte	0x02, 0x09, 0x00, 0x00, 0x02, 0x02, 0x01, 0x00, 0x02, 0x05, 0x05, 0x00, 0x03, 0x07, 0x01, 0x01
        /*0010*/ 	.byte	0x02, 0x03, 0x00, 0x00, 0x02, 0x06, 0x01, 0x00, 0x04, 0x0b, 0x08, 0x00, 0x09, 0x00, 0x00, 0x00
        /*0020*/ 	.byte	0x00, 0x00, 0x00, 0x00


//--------------------- .nv.info._Z16gensumArrayOnGPUPfS_S_i --------------------------
	.section	.nv.info._Z16gensumArrayOnGPUPfS_S_i,"",@"SHT_CUDA_INFO"
	.sectionflags	@""
	.align	4


	//----- nvinfo : EIATTR_CUDA_API_VERSION
	.align		4
        /*0000*/ 	.byte	0x04, 0x37
        /*0002*/ 	.short	(.L_13 - .L_12)
.L_12:
        /*0004*/ 	.word	0x00000082


	//----- nvinfo : EIATTR_KPARAM_INFO
	.align		4
.L_13:
        /*0008*/ 	.byte	0x04, 0x17
        /*000a*/ 	.short	(.L_15 - .L_14)
.L_14:
        /*000c*/ 	.word	0x00000000
        /*0010*/ 	.short	0x0003
        /*0012*/ 	.short	0x0018
        /*0014*/ 	.byte	0x00, 0xf0, 0x11, 0x00


	//----- nvinfo : EIATTR_KPARAM_INFO
	.align		4
.L_15:
        /*0018*/ 	.byte	0x04, 0x17
        /*001a*/ 	.short	(.L_17 - .L_16)
.L_16:
        /*001c*/ 	.word	0x00000000
        /*0020*/ 	.short	0x0002
        /*0022*/ 	.short	0x0010
        /*0024*/ 	.byte	0x00, 0xf5, 0x21, 0x00


	//----- nvinfo : EIATTR_KPARAM_INFO
	.align		4
.L_17:
        /*0028*/ 	.byte	0x04, 0x17
        /*002a*/ 	.short	(.L_19 - .L_18)
.L_18:
        /*002c*/ 	.word	0x00000000
        /*0030*/ 	.short	0x0001
        /*0032*/ 	.short	0x0008
        /*0034*/ 	.byte	0x00, 0xf5, 0x21, 0x00


	//----- nvinfo : EIATTR_KPARAM_INFO
	.align		4
.L_19:
        /*0038*/ 	.byte	0x04, 0x17
        /*003a*/ 	.short	(.L_21 - .L_20)
.L_20:
        /*003c*/ 	.word	0x00000000
        /*0040*/ 	.short	0x0000
        /*0042*/ 	.short	0x0000
        /*0044*/ 	.byte	0x00, 0xf5, 0x21, 0x00


	//----- nvinfo : EIATTR_SPARSE_MMA_MASK
	.align		4
.L_21:
        /*0048*/ 	.byte	0x03, 0x50
        /*004a*/ 	.short	0x0000


	//----- nvinfo : EIATTR_MAXREG_COUNT
	.align		4
        /*004c*/ 	.byte	0x03, 0x1b
        /*004e*/ 	.short	0x00ff


	//----- nvinfo : EIATTR_MERCURY_ISA_VERSION
	.align		4
        /*0050*/ 	.byte	0x03, 0x5f
        /*0052*/ 	.short	0x0101


	//----- nvinfo : EIATTR_VRC_CTA_INIT_COUNT
	.align		4
        /*0054*/ 	.byte	0x02, 0x4a
	.zero		1
	.zero		1


	//----- nvinfo : EIATTR_EXIT_INSTR_OFFSETS
	.align		4
        /*0058*/ 	.byte	0x04, 0x1c
        /*005a*/ 	.short	(.L_23 - .L_22)


	//   ....[0]....
.L_22:
        /*005c*/ 	.word	0x00000070


	//   ....[1]....
        /*0060*/ 	.word	0x00000130


	//----- nvinfo : EIATTR_CBANK_PARAM_SIZE
	.align		4
.L_23:
        /*0064*/ 	.byte	0x03, 0x19
        /*0066*/ 	.short	0x001c


	//----- nvinfo : EIATTR_PARAM_CBANK
	.align		4
        /*0068*/ 	.byte	0x04, 0x0a
        /*006a*/ 	.short	(.L_25 - .L_24)
	.align		4
.L_24:
        /*006c*/ 	.word	index@(.nv.constant0._Z16gensumArrayOnGPUPfS_S_i)
        /*0070*/ 	.short	0x0380
        /*0072*/ 	.short	0x001c


	//----- nvinfo : EIATTR_SW_WAR
	.align		4
.L_25:
        /*0074*/ 	.byte	0x04, 0x36
        /*0076*/ 	.short	(.L_27 - .L_26)
.L_26:
        /*0078*/ 	.word	0x00000008
.L_27:


//--------------------- .nv.info._Z13sumArrayOnGPUPfS_S_ --------------------------
	.section	.nv.info._Z13sumArrayOnGPUPfS_S_,"",@"SHT_CUDA_INFO"
	.sectionflags	@""
	.align	4


	//----- nvinfo : EIATTR_CUDA_API_VERSION
	.align		4
        /*0000*/ 	.byte	0x04, 0x37
        /*0002*/ 	.short	(.L_29 - .L_28)
.L_28:
        /*0004*/ 	.word	0x00000082


	//----- nvinfo : EIATTR_KPARAM_INFO
	.align		4
.L_29:
        /*0008*/ 	.byte	0x04, 0x17
        /*000a*/ 	.short	(.L_31 - .L_30)
.L_30:
        /*000c*/ 	.word	0x00000000
        /*0010*/ 	.short	0x0002
        /*0012*/ 	.short	0x0010
        /*0014*/ 	.byte	0x00, 0xf5, 0x21, 0x00


	//----- nvinfo : EIATTR_KPARAM_INFO
	.align		4
.L_31:
        /*0018*/ 	.byte	0x04, 0x17
        /*001a*/ 	.short	(.L_33 - .L_32)
.L_32:
        /*001c*/ 	.word	0x00000000
        /*0020*/ 	.short	0x0001
        /*0022*/ 	.short	0x0008
        /*0024*/ 	.byte	0x00, 0xf5, 0x21, 0x00


	//----- nvinfo : EIATTR_KPARAM_INFO
	.align		4
.L_33:
        /*0028*/ 	.byte	0x04, 0x17
        /*002a*/ 	.short	(.L_35 - .L_34)
.L_34:
        /*002c*/ 	.word	0x00000000
        /*0030*/ 	.short	0x0000
        /*0032*/ 	.short	0x0000
        /*0034*/ 	.byte	0x00, 0xf5, 0x21, 0x00


	//----- nvinfo : EIATTR_SPARSE_MMA_MASK
	.align		4
.L_35:
        /*0038*/ 	.byte	0x03, 0x50
        /*003a*/ 	.short	0x0000


	//----- nvinfo : EIATTR_MAXREG_COUNT
	.align		4
        /*003c*/ 	.byte	0x03, 0x1b
        /*003e*/ 	.short	0x00ff


	//----- nvinfo : EIATTR_MERCURY_ISA_VERSION
	.align		4
        /*0040*/ 	.byte	0x03, 0x5f
        /*0042*/ 	.short	0x0101


	//----- nvinfo : EIATTR_VRC_CTA_INIT_COUNT
	.align		4
        /*0044*/ 	.byte	0x02, 0x4a
	.zero		1
	.zero		1


	//----- nvinfo : EIATTR_EXIT_INSTR_OFFSETS
	.align		4
        /*0048*/ 	.byte	0x04, 0x1c
        /*004a*/ 	.short	(.L_37 - .L_36)


	//   ....[0]....
.L_36:
        /*004c*/ 	.word	0x000000d0


	//----- nvinfo : EIATTR_CBANK_PARAM_SIZE
	.align		4
.L_37:
        /*0050*/ 	.byte	0x03, 0x19
        /*0052*/ 	.short	0x0018


	//----- nvinfo : EIATTR_PARAM_CBANK
	.align		4
        /*0054*/ 	.byte	0x04, 0x0a
        /*0056*/ 	.short	(.L_39 - .L_38)
	.align		4
.L_38:
        /*0058*/ 	.word	index@(.nv.constant0._Z13sumArrayOnGPUPfS_S_)
        /*005c*/ 	.short	0x0380
        /*005e*/ 	.short	0x0018


	//----- nvinfo : EIATTR_SW_WAR
	.align		4
.L_39:
        /*0060*/ 	.byte	0x04, 0x36
        /*0062*/ 	.short	(.L_41 - .L_40)
.L_40:
        /*0064*/ 	.word	0x00000008
.L_41:


//--------------------- .nv.callgraph             --------------------------
	.section	.nv.callgraph,"",@"SHT_CUDA_CALLGRAPH"
	.align	4
	.sectionentsize	8
	.align		4
        /*0000*/ 	.word	0x00000000
	.align		4
        /*0004*/ 	.word	0xffffffff
	.align		4
        /*0008*/ 	.word	0x00000000
	.align		4
        /*000c*/ 	.word	0xfffffffe
	.align		4
        /*0010*/ 	.word	0x00000000
	.align		4
        /*0014*/ 	.word	0xfffffffd
	.align		4
        /*0018*/ 	.word	0x00000000
	.align		4
        /*001c*/ 	.word	0xfffffffc


//--------------------- .text._Z16gensumArrayOnGPUPfS_S_i --------------------------
	.section	.text._Z16gensumArrayOnGPUPfS_S_i,"ax",@progbits
	.align	128
        .global         _Z16gensumArrayOnGPUPfS_S_i
        .type           _Z16gensumArrayOnGPUPfS_S_i,@function
        .size           _Z16gensumArrayOnGPUPfS_S_i,(.L_x_2 - _Z16gensumArrayOnGPUPfS_S_i)
        .other          _Z16gensumArrayOnGPUPfS_S_i,@"STO_CUDA_ENTRY STV_DEFAULT"
_Z16gensumArrayOnGPUPfS_S_i:
.text._Z16gensumArrayOnGPUPfS_S_i:
[----:B------:R-:W-:Y:S01]  /*0000*/  LDC R1, c[0x0][0x37c] ;  /* 0x0000df00ff017b82 */ /* 0x000fe20000000800 */
[----:B------:R-:W0:Y:S07]  /*0010*/  S2R R0, SR_TID.X ;  /* 0x0000000000007919 */ /* 0x000e2e0000002100 */
[----:B------:R-:W0:Y:S01]  /*0020*/  S2UR UR4, SR_CTAID.X ;  /* 0x00000000000479c3 */ /* 0x000e220000002500 */
[----:B------:R-:W1:Y:S07]  /*0030*/  LDCU UR5, c[0x0][0x398] ;  /* 0x00007300ff0577ac */ /* 0x000e6e0008000800 */
[----:B------:R-:W0:Y:S02]  /*0040*/  LDC R9, c[0x0][0x360] ;  /* 0x0000d800ff097b82 */ /* 0x000e240000000800 */
[----:B0-----:R-:W-:-:S05]  /*0050*/  IMAD R9, R9, UR4, R0 ;  /* 0x0000000409097c24 */ /* 0x001fca000f8e0200 */
[----:B-1----:R-:W-:-:S13]  /*0060*/  ISETP.GE.AND P0, PT, R9, UR5, PT ;  /* 0x0000000509007c0c */ /* 0x002fda000bf06270 */
[----:B------:R-:W-:Y:S05]  /*0070*/  @P0 EXIT ;  /* 0x000000000000094d */ /* 0x000fea0003800000 */
[----:B------:R-:W0:Y:S01]  /*0080*/  LDC.64 R2, c[0x0][0x380] ;  /* 0x0000e000ff027b82 */ /* 0x000e220000000a00 */
[----:B------:R-:W1:Y:S07]  /*0090*/  LDCU.64 UR4, c[0x0][0x358] ;  /* 0x00006b00ff0477ac */ /* 0x000e6e0008000a00 */
[----:B------:R-:W2:Y:S08]  /*00a0*/  LDC.64 R4, c[0x0][0x388] ;  /* 0x0000e200ff047b82 */ /* 0x000eb00000000a00 */
[----:B------:R-:W3:Y:S01]  /*00b0*/  LDC.64 R6, c[0x0][0x390] ;  /* 0x0000e400ff067b82 */ /* 0x000ee20000000a00 */
[----:B0-----:R-:W-:-:S06]  /*00c0*/  IMAD.WIDE R2, R9, 0x4, R2 ;  /* 0x0000000409027825 */ /* 0x001fcc00078e0202 */
[----:B-1----:R-:W4:Y:S01]  /*00d0*/  LDG.E R2, desc[UR4][R2.64] ;  /* 0x0000000402027981 */ /* 0x002f22000c1e1900 */
[----:B--2---:R-:W-:-:S06]  /*00e0*/  IMAD.WIDE R4, R9, 0x4, R4 ;  /* 0x0000000409047825 */ /* 0x004fcc00078e0204 */
[----:B------:R-:W4:Y:S01]  /*00f0*/  LDG.E R5, desc[UR4][R4.64] ;  /* 0x0000000404057981 */ /* 0x000f22000c1e1900 */
[----:B---3--:R-:W-:-:S04]  /*0100*/  IMAD.WIDE R6, R9, 0x4, R6 ;  /* 0x0000000409067825 */ /* 0x008fc800078e0206 */
[----:B----4-:R-:W-:-:S05]  /*0110*/  FADD R9, R2, R5 ;  /* 0x0000000502097221 */ /* 0x010fca0000000000 */
[----:B------:R-:W-:Y:S01]  /*0120*/  STG.E desc[UR4][R6.64], R9 ;  /* 0x0000000906007986 */ /* 0x000fe2000c101904 */
[----:B------:R-:W-:Y:S05]  /*0130*/  EXIT ;  /* 0x000000000000794d */ /* 0x000fea0003800000 */
.L_x_0:
[----:B------:R-:W-:-:S00]  /*0140*/  BRA `(.L_x_0) ;  /* 0xfffffffc00fc7947 */ /* 0x000fc0000383ffff */
[----:B------:R-:W-:-:S00]  /*0150*/  NOP ;  /* 0x0000000000007918 */ /* 0x000fc00000000000 */
        /* <DEDUP_REMOVED lines=10> */
.L_x_2:


//--------------------- .text._Z13sumArrayOnGPUPfS_S_ --------------------------
	.section	.text._Z13sumArrayOnGPUPfS_S_,"ax",@progbits
	.align	128
        .global         _Z13sumArrayOnGPUPfS_S_
        .type           _Z13sumArrayOnGPUPfS_S_,@function
        .size           _Z13sumArrayOnGPUPfS_S_,(.L_x_3 - _Z13sumArrayOnGPUPfS_S_)
        .other          _Z13sumArrayOnGPUPfS_S_,@"STO_CUDA_ENTRY STV_DEFAULT"
_Z13sumArrayOnGPUPfS_S_:
.text._Z13sumArrayOnGPUPfS_S_:
[----:B------:R-:W-:Y:S01]  /*0000*/  LDC R1, c[0x0][0x37c] ;  /* 0x0000df00ff017b82 */ /* 0x000fe20000000800 */
[----:B------:R-:W0:Y:S07]  /*0010*/  S2R R9, SR_TID.X ;  /* 0x0000000000097919 */ /* 0x000e2e0000002100 */
[----:B------:R-:W0:Y:S01]  /*0020*/  LDC.64 R2, c[0x0][0x380] ;  /* 0x0000e000ff027b82 */ /* 0x000e220000000a00 */
[----:B------:R-:W1:Y:S07]  /*0030*/  LDCU.64 UR4, c[0x0][0x358] ;  /* 0x00006b00ff0477ac */ /* 0x000e6e0008000a00 */
[----:B------:R-:W2:Y:S08]  /*0040*/  LDC.64 R4, c[0x0][0x388] ;  /* 0x0000e200ff047b82 */ /* 0x000eb00000000a00 */
[----:B------:R-:W3:Y:S01]  /*0050*/  LDC.64 R6, c[0x0][0x390] ;  /* 0x0000e400ff067b82 */ /* 0x000ee20000000a00 */
[----:B0-----:R-:W-:-:S04]  /*0060*/  IMAD.WIDE.U32 R2, R9, 0x4, R2 ;  /* 0x0000000409027825 */ /* 0x001fc800078e0002 */
[C---:B--2---:R-:W-:Y:S02]  /*0070*/  IMAD.WIDE.U32 R4, R9.reuse, 0x4, R4 ;  /* 0x0000000409047825 */ /* 0x044fe400078e0004 */
[----:B-1----:R-:W2:Y:S04]  /*0080*/  LDG.E R2, desc[UR4][R2.64] ;  /* 0x0000000402027981 */ /* 0x002ea8000c1e1900 */
[----:B------:R-:W2:Y:S01]  /*0090*/  LDG.E R5, desc[UR4][R4.64] ;  /* 0x0000000404057981 */ /* 0x000ea2000c1e1900 */
[----:B---3--:R-:W-:-:S04]  /*00a0*/  IMAD.WIDE.U32 R6, R9, 0x4, R6 ;  /* 0x0000000409067825 */ /* 0x008fc800078e0006 */
[----:B--2---:R-:W-:-:S05]  /*00b0*/  FADD R9, R2, R5 ;  /* 0x0000000502097221 */ /* 0x004fca0000000000 */
[----:B------:R-:W-:Y:S01]  /*00c0*/  STG.E desc[UR4][R6.64], R9 ;  /* 0x0000000906007986 */ /* 0x000fe2000c101904 */
[----:B------:R-:W-:Y:S05]  /*00d0*/  EXIT ;  /* 0x000000000000794d */ /* 0x000fea0003800000 */
.L_x_1:
        /* <DEDUP_REMOVED lines=10> */
.L_x_3:


//--------------------- .nv.shared.reserved.0     --------------------------
	.section	.nv.shared.reserved.0,"aw",@nobits
	.weak		__nv_reservedSMEM_offset_0_alias
	.size		__nv_reservedSMEM_offset_0_alias, 0, 64
	.other		__nv_reservedSMEM_offset_0_alias,@"STO_CUDA_RESERVED_SHARED STV_DEFAULT"
__nv_reservedSMEM_offset_0_alias:
	.zero		0
	.zero		64


//--------------------- .nv.constant0._Z16gensumArrayOnGPUPfS_S_i --------------------------
	.section	.nv.constant0._Z16gensumArrayOnGPUPfS_S_i,"a",@progbits
	.sectionflags	@""
	.align	4
.nv.constant0._Z16gensumArrayOnGPUPfS_S_i:
	.zero		924


//--------------------- .nv.constant0._Z13sumArrayOnGPUPfS_S_ --------------------------
	.section	.nv.constant0._Z13sumArrayOnGPUPfS_S_,"a",@progbits
	.sectionflags	@""
	.align	4
.nv.constant0._Z13sumArrayOnGPUPfS_S_:
	.zero		920


//--------------------- SYMBOLS --------------------------

	.type		.nv.reservedSmem.offset0,@object
	.size		.nv.reservedSmem.offset0,0x4
